//
// Generated by NVIDIA NVVM Compiler
//
// Compiler Build ID: CL-36424714
// Cuda compilation tools, release 13.0, V13.0.88
// Based on NVVM 20.0.0
//

.version 9.0
.target sm_100
.address_size 64

	// .globl	_Z17gmem_histo_kernelPhiPi
// _ZZ17smem_histo_kernelPhiPiE4temp has been demoted

.visible .entry _Z17gmem_histo_kernelPhiPi(
	.param .u64 .ptr .align 1 _Z17gmem_histo_kernelPhiPi_param_0,
	.param .u32 _Z17gmem_histo_kernelPhiPi_param_1,
	.param .u64 .ptr .align 1 _Z17gmem_histo_kernelPhiPi_param_2
)
{
	.reg .pred 	%p<7>;
	.reg .b32 	%r<41>;
	.reg .b64 	%rd<23>;

	ld.param.u64 	%rd3, [_Z17gmem_histo_kernelPhiPi_param_0];
	ld.param.u32 	%r12, [_Z17gmem_histo_kernelPhiPi_param_1];
	ld.param.u64 	%rd4, [_Z17gmem_histo_kernelPhiPi_param_2];
	cvta.to.global.u64 	%rd1, %rd4;
	cvta.to.global.u64 	%rd2, %rd3;
	mov.u32 	%r13, %tid.x;
	mov.u32 	%r14, %ntid.x;
	mov.u32 	%r15, %ctaid.x;
	mad.lo.s32 	%r39, %r14, %r15, %r13;
	mov.u32 	%r16, %nctaid.x;
	mul.lo.s32 	%r2, %r14, %r16;
	setp.ge.s32 	%p1, %r39, %r12;
	@%p1 bra 	$L__BB0_7;
	add.s32 	%r17, %r39, %r2;
	max.s32 	%r18, %r12, %r17;
	setp.lt.s32 	%p2, %r17, %r12;
	selp.u32 	%r19, 1, 0, %p2;
	add.s32 	%r20, %r17, %r19;
	sub.s32 	%r21, %r18, %r20;
	div.u32 	%r22, %r21, %r2;
	add.s32 	%r3, %r22, %r19;
	and.b32  	%r23, %r3, 3;
	setp.eq.s32 	%p3, %r23, 3;
	@%p3 bra 	$L__BB0_4;
	add.s32 	%r24, %r3, 1;
	and.b32  	%r25, %r24, 3;
	neg.s32 	%r37, %r25;
$L__BB0_3:
	.pragma "nounroll";
	cvt.s64.s32 	%rd5, %r39;
	add.s64 	%rd6, %rd2, %rd5;
	ld.global.u8 	%r26, [%rd6];
	mul.wide.u32 	%rd7, %r26, 4;
	add.s64 	%rd8, %rd1, %rd7;
	atom.global.add.u32 	%r27, [%rd8], 1;
	add.s32 	%r39, %r39, %r2;
	add.s32 	%r37, %r37, 1;
	setp.ne.s32 	%p4, %r37, 0;
	@%p4 bra 	$L__BB0_3;
$L__BB0_4:
	setp.lt.u32 	%p5, %r3, 3;
	@%p5 bra 	$L__BB0_7;
	cvt.s64.s32 	%rd13, %r2;
	shl.b32 	%r36, %r2, 2;
$L__BB0_6:
	cvt.s64.s32 	%rd9, %r39;
	add.s64 	%rd10, %rd2, %rd9;
	ld.global.u8 	%r28, [%rd10];
	mul.wide.u32 	%rd11, %r28, 4;
	add.s64 	%rd12, %rd1, %rd11;
	atom.global.add.u32 	%r29, [%rd12], 1;
	add.s64 	%rd14, %rd10, %rd13;
	ld.global.u8 	%r30, [%rd14];
	mul.wide.u32 	%rd15, %r30, 4;
	add.s64 	%rd16, %rd1, %rd15;
	atom.global.add.u32 	%r31, [%rd16], 1;
	add.s64 	%rd17, %rd14, %rd13;
	ld.global.u8 	%r32, [%rd17];
	mul.wide.u32 	%rd18, %r32, 4;
	add.s64 	%rd19, %rd1, %rd18;
	atom.global.add.u32 	%r33, [%rd19], 1;
	add.s64 	%rd20, %rd17, %rd13;
	ld.global.u8 	%r34, [%rd20];
	mul.wide.u32 	%rd21, %r34, 4;
	add.s64 	%rd22, %rd1, %rd21;
	atom.global.add.u32 	%r35, [%rd22], 1;
	add.s32 	%r39, %r36, %r39;
	setp.lt.s32 	%p6, %r39, %r12;
	@%p6 bra 	$L__BB0_6;
$L__BB0_7:
	ret;

}
	// .globl	_Z17smem_histo_kernelPhiPi
.visible .entry _Z17smem_histo_kernelPhiPi(
	.param .u64 .ptr .align 1 _Z17smem_histo_kernelPhiPi_param_0,
	.param .u32 _Z17smem_histo_kernelPhiPi_param_1,
	.param .u64 .ptr .align 1 _Z17smem_histo_kernelPhiPi_param_2
)
{
	.reg .pred 	%p<7>;
	.reg .b16 	%rs<6>;
	.reg .b32 	%r<54>;
	.reg .b64 	%rd<15>;
	// demoted variable
	.shared .align 4 .b8 _ZZ17smem_histo_kernelPhiPiE4temp[1024];
	ld.param.u64 	%rd3, [_Z17smem_histo_kernelPhiPi_param_0];
	ld.param.u32 	%r14, [_Z17smem_histo_kernelPhiPi_param_1];
	ld.param.u64 	%rd2, [_Z17smem_histo_kernelPhiPi_param_2];
	cvta.to.global.u64 	%rd1, %rd3;
	mov.u32 	%r1, %tid.x;
	shl.b32 	%r15, %r1, 2;
	mov.u32 	%r16, _ZZ17smem_histo_kernelPhiPiE4temp;
	add.s32 	%r2, %r16, %r15;
	mov.b32 	%r17, 0;
	st.shared.u32 	[%r2], %r17;
	bar.sync 	0;
	mov.u32 	%r18, %ntid.x;
	mov.u32 	%r19, %ctaid.x;
	mad.lo.s32 	%r52, %r18, %r19, %r1;
	mov.u32 	%r20, %nctaid.x;
	mul.lo.s32 	%r4, %r18, %r20;
	setp.ge.s32 	%p1, %r52, %r14;
	@%p1 bra 	$L__BB1_7;
	add.s32 	%r21, %r52, %r4;
	max.s32 	%r22, %r14, %r21;
	setp.lt.s32 	%p2, %r21, %r14;
	selp.u32 	%r23, 1, 0, %p2;
	add.s32 	%r24, %r21, %r23;
	sub.s32 	%r25, %r22, %r24;
	div.u32 	%r26, %r25, %r4;
	add.s32 	%r5, %r26, %r23;
	and.b32  	%r27, %r5, 3;
	setp.eq.s32 	%p3, %r27, 3;
	@%p3 bra 	$L__BB1_4;
	add.s32 	%r28, %r5, 1;
	and.b32  	%r29, %r28, 3;
	neg.s32 	%r50, %r29;
$L__BB1_3:
	.pragma "nounroll";
	cvt.s64.s32 	%rd4, %r52;
	add.s64 	%rd5, %rd1, %rd4;
	ld.global.u8 	%rs1, [%rd5];
	mul.wide.u16 	%r30, %rs1, 4;
	add.s32 	%r32, %r16, %r30;
	atom.shared.add.u32 	%r33, [%r32], 1;
	add.s32 	%r52, %r52, %r4;
	add.s32 	%r50, %r50, 1;
	setp.ne.s32 	%p4, %r50, 0;
	@%p4 bra 	$L__BB1_3;
$L__BB1_4:
	setp.lt.u32 	%p5, %r5, 3;
	@%p5 bra 	$L__BB1_7;
	cvt.s64.s32 	%rd8, %r4;
	shl.b32 	%r47, %r4, 2;
$L__BB1_6:
	cvt.s64.s32 	%rd6, %r52;
	add.s64 	%rd7, %rd1, %rd6;
	ld.global.u8 	%rs2, [%rd7];
	mul.wide.u16 	%r34, %rs2, 4;
	add.s32 	%r36, %r16, %r34;
	atom.shared.add.u32 	%r37, [%r36], 1;
	add.s64 	%rd9, %rd7, %rd8;
	ld.global.u8 	%rs3, [%rd9];
	mul.wide.u16 	%r38, %rs3, 4;
	add.s32 	%r39, %r16, %r38;
	atom.shared.add.u32 	%r40, [%r39], 1;
	add.s64 	%rd10, %rd9, %rd8;
	ld.global.u8 	%rs4, [%rd10];
	mul.wide.u16 	%r41, %rs4, 4;
	add.s32 	%r42, %r16, %r41;
	atom.shared.add.u32 	%r43, [%r42], 1;
	add.s64 	%rd11, %rd10, %rd8;
	ld.global.u8 	%rs5, [%rd11];
	mul.wide.u16 	%r44, %rs5, 4;
	add.s32 	%r45, %r16, %r44;
	atom.shared.add.u32 	%r46, [%r45], 1;
	add.s32 	%r52, %r47, %r52;
	setp.lt.s32 	%p6, %r52, %r14;
	@%p6 bra 	$L__BB1_6;
$L__BB1_7:
	cvta.to.global.u64 	%rd12, %rd2;
	bar.sync 	0;
	mul.wide.u32 	%rd13, %r1, 4;
	add.s64 	%rd14, %rd12, %rd13;
	ld.shared.u32 	%r48, [%r2];
	atom.global.add.u32 	%r49, [%rd14], %r48;
	ret;

}


// ===== COMPILED SASS (sm_100) =====

	.target	sm_100

	.elftype	@"ET_EXEC"


//--------------------- .note.nv.tkinfo           --------------------------
	.section	.note.nv.tkinfo,"",@"SHT_NOTE"
	.sectionflags	@"SHF_NOTE_NV_TKINFO"
	.tkinfo
        /*0018*/ 	.word	0x00000002
        /*0030*/ 	.string	""
        /*0030*/ 	.string	"ptxas"
        /*0030*/ 	.string	"Cuda compilation tools, release 13.0, V13.0.88"
        /*0030*/ 	.string	"Build cuda_13.0.r13.0/compiler.36424714_0"
        /*0030*/ 	.string	"-arch sm_100 -m 64 "



//--------------------- .note.nv.cuinfo           --------------------------
	.section	.note.nv.cuinfo,"",@"SHT_NOTE"
	.sectionflags	@"SHF_NOTE_NV_CUINFO"
        /*0018*/ 	.short	0x0002
        /*001a*/ 	.short	0x0064
        /*001c*/ 	.short	0x0082
	.zero		2


//--------------------- .nv.info                  --------------------------
	.section	.nv.info,"",@"SHT_CUDA_INFO"
	.align	4


	//----- nvinfo : EIATTR_REGCOUNT
	.align		4
        /*0000*/ 	.byte	0x04, 0x2f
        /*0002*/ 	.short	(.L_1 - .L_0)
	.align		4
.L_0:
        /*0004*/ 	.word	index@(_Z17gmem_histo_kernelPhiPi)
        /*0008*/ 	.word	0x00000018


	//----- nvinfo : EIATTR_FRAME_SIZE
	.align		4
.L_1:
        /*000c*/ 	.byte	0x04, 0x11
        /*000e*/ 	.short	(.L_3 - .L_2)
	.align		4
.L_2:
        /*0010*/ 	.word	index@(_Z17gmem_histo_kernelPhiPi)
        /*0014*/ 	.word	0x00000000


	//----- nvinfo : EIATTR_REGCOUNT
	.align		4
.L_3:
        /*0018*/ 	.byte	0x04, 0x2f
        /*001a*/ 	.short	(.L_5 - .L_4)
	.align		4
.L_4:
        /*001c*/ 	.word	index@(_Z17smem_histo_kernelPhiPi)
        /*0020*/ 	.word	0x00000014


	//----- nvinfo : EIATTR_FRAME_SIZE
	.align		4
.L_5:
        /*0024*/ 	.byte	0x04, 0x11
        /*0026*/ 	.short	(.L_7 - .L_6)
	.align		4
.L_6:
        /*0028*/ 	.word	index@(_Z17smem_histo_kernelPhiPi)
        /*002c*/ 	.word	0x00000000


	//----- nvinfo : EIATTR_MIN_STACK_SIZE
	.align		4
.L_7:
        /*0030*/ 	.byte	0x04, 0x12
        /*0032*/ 	.short	(.L_9 - .L_8)
	.align		4
.L_8:
        /*0034*/ 	.word	index@(_Z17smem_histo_kernelPhiPi)
        /*0038*/ 	.word	0x00000000


	//----- nvinfo : EIATTR_MIN_STACK_SIZE
	.align		4
.L_9:
        /*003c*/ 	.byte	0x04, 0x12
        /*003e*/ 	.short	(.L_11 - .L_10)
	.align		4
.L_10:
        /*0040*/ 	.word	index@(_Z17gmem_histo_kernelPhiPi)
        /*0044*/ 	.word	0x00000000
.L_11:


//--------------------- .nv.compat                --------------------------
	.section	.nv.compat,"",@"SHT_CUDA_COMPAT_INFO"
	.align	4
        /*0000*/ 	.byte	0x02, 0x09, 0x00, 0x00, 0x02, 0x02, 0x01, 0x00, 0x02, 0x05, 0x05, 0x00, 0x03, 0x07, 0x01, 0x01
        /*0010*/ 	.byte	0x02, 0x03, 0x00, 0x00, 0x02, 0x06, 0x01, 0x00, 0x04, 0x0b, 0x08, 0x00, 0x09, 0x00, 0x00, 0x00
        /*0020*/ 	.byte	0x00, 0x00, 0x00, 0x00


//--------------------- .nv.info._Z17smem_histo_kernelPhiPi --------------------------
	.section	.nv.info._Z17smem_histo_kernelPhiPi,"",@"SHT_CUDA_INFO"
	.sectionflags	@""
	.align	4


	//----- nvinfo : EIATTR_CUDA_API_VERSION
	.align		4
        /*0000*/ 	.byte	0x04, 0x37
        /*0002*/ 	.short	(.L_13 - .L_12)
.L_12:
        /*0004*/ 	.word	0x00000082


	//----- nvinfo : EIATTR_KPARAM_INFO
	.align		4
.L_13:
        /*0008*/ 	.byte	0x04, 0x17
        /*000a*/ 	.short	(.L_15 - .L_14)
.L_14:
        /*000c*/ 	.word	0x00000000
        /*0010*/ 	.short	0x0002
        /*0012*/ 	.short	0x0010
        /*0014*/ 	.byte	0x00, 0xf5, 0x21, 0x00


	//----- nvinfo : EIATTR_KPARAM_INFO
	.align		4
.L_15:
        /*0018*/ 	.byte	0x04, 0x17
        /*001a*/ 	.short	(.L_17 - .L_16)
.L_16:
        /*001c*/ 	.word	0x00000000
        /*0020*/ 	.short	0x0001
        /*0022*/ 	.short	0x0008
        /*0024*/ 	.byte	0x00, 0xf0, 0x11, 0x00


	//----- nvinfo : EIATTR_KPARAM_INFO
	.align		4
.L_17:
        /*0028*/ 	.byte	0x04, 0x17
        /*002a*/ 	.short	(.L_19 - .L_18)
.L_18:
        /*002c*/ 	.word	0x00000000
        /*0030*/ 	.short	0x0000
        /*0032*/ 	.short	0x0000
        /*0034*/ 	.byte	0x00, 0xf5, 0x21, 0x00


	//----- nvinfo : EIATTR_SPARSE_MMA_MASK
	.align		4
.L_19:
        /*0038*/ 	.byte	0x03, 0x50
        /*003a*/ 	.short	0x0000


	//----- nvinfo : EIATTR_MAXREG_COUNT
	.align		4
        /*003c*/ 	.byte	0x03, 0x1b
        /*003e*/ 	.short	0x00ff


	//----- nvinfo : EIATTR_NUM_BARRIERS
	.align		4
        /*0040*/ 	.byte	0x02, 0x4c
        /*0042*/ 	.byte	0x01
	.zero		1


	//----- nvinfo : EIATTR_MERCURY_ISA_VERSION
	.align		4
        /*0044*/ 	.byte	0x03, 0x5f
        /*0046*/ 	.short	0x0101


	//----- nvinfo : EIATTR_VRC_CTA_INIT_COUNT
	.align		4
        /*0048*/ 	.byte	0x02, 0x4a
	.zero		1
	.zero		1


	//----- nvinfo : EIATTR_EXIT_INSTR_OFFSETS
	.align		4
        /*004c*/ 	.byte	0x04, 0x1c
        /*004e*/ 	.short	(.L_21 - .L_20)


	//   ....[0]....
.L_20:
        /*0050*/ 	.word	0x000005d0


	//----- nvinfo : EIATTR_CRS_STACK_SIZE
	.align		4
.L_21:
        /*0054*/ 	.byte	0x04, 0x1e
        /*0056*/ 	.short	(.L_23 - .L_22)
.L_22:
        /*0058*/ 	.word	0x00000000


	//----- nvinfo : EIATTR_CBANK_PARAM_SIZE
	.align		4
.L_23:
        /*005c*/ 	.byte	0x03, 0x19
        /*005e*/ 	.short	0x0018


	//----- nvinfo : EIATTR_PARAM_CBANK
	.align		4
        /*0060*/ 	.byte	0x04, 0x0a
        /*0062*/ 	.short	(.L_25 - .L_24)
	.align		4
.L_24:
        /*0064*/ 	.word	index@(.nv.constant0._Z17smem_histo_kernelPhiPi)
        /*0068*/ 	.short	0x0380
        /*006a*/ 	.short	0x0018


	//----- nvinfo : EIATTR_SW_WAR
	.align		4
.L_25:
        /*006c*/ 	.byte	0x04, 0x36
        /*006e*/ 	.short	(.L_27 - .L_26)
.L_26:
        /*0070*/ 	.word	0x00000008
.L_27:


//--------------------- .nv.info._Z17gmem_histo_kernelPhiPi --------------------------
	.section	.nv.info._Z17gmem_histo_kernelPhiPi,"",@"SHT_CUDA_INFO"
	.sectionflags	@""
	.align	4


	//----- nvinfo : EIATTR_CUDA_API_VERSION
	.align		4
        /*0000*/ 	.byte	0x04, 0x37
        /*0002*/ 	.short	(.L_29 - .L_28)
.L_28:
        /*0004*/ 	.word	0x00000082


	//----- nvinfo : EIATTR_KPARAM_INFO
	.align		4
.L_29:
        /*0008*/ 	.byte	0x04, 0x17
        /*000a*/ 	.short	(.L_31 - .L_30)
.L_30:
        /*000c*/ 	.word	0x00000000
        /*0010*/ 	.short	0x0002
        /*0012*/ 	.short	0x0010
        /*0014*/ 	.byte	0x00, 0xf5, 0x21, 0x00


	//----- nvinfo : EIATTR_KPARAM_INFO
	.align		4
.L_31:
        /*0018*/ 	.byte	0x04, 0x17
        /*001a*/ 	.short	(.L_33 - .L_32)
.L_32:
        /*001c*/ 	.word	0x00000000
        /*0020*/ 	.short	0x0001
        /*0022*/ 	.short	0x0008
        /*0024*/ 	.byte	0x00, 0xf0, 0x11, 0x00


	//----- nvinfo : EIATTR_KPARAM_INFO
	.align		4
.L_33:
        /*0028*/ 	.byte	0x04, 0x17
        /*002a*/ 	.short	(.L_35 - .L_34)
.L_34:
        /*002c*/ 	.word	0x00000000
        /*0030*/ 	.short	0x0000
        /*0032*/ 	.short	0x0000
        /*0034*/ 	.byte	0x00, 0xf5, 0x21, 0x00


	//----- nvinfo : EIATTR_SPARSE_MMA_MASK
	.align		4
.L_35:
        /*0038*/ 	.byte	0x03, 0x50
        /*003a*/ 	.short	0x0000


	//----- nvinfo : EIATTR_MAXREG_COUNT
	.align		4
        /*003c*/ 	.byte	0x03, 0x1b
        /*003e*/ 	.short	0x00ff


	//----- nvinfo : EIATTR_MERCURY_ISA_VERSION
	.align		4
        /*0040*/ 	.byte	0x03, 0x5f
        /*0042*/ 	.short	0x0101


	//----- nvinfo : EIATTR_VRC_CTA_INIT_COUNT
	.align		4
        /*0044*/ 	.byte	0x02, 0x4a
	.zero		1
	.zero		1


	//----- nvinfo : EIATTR_EXIT_INSTR_OFFSETS
	.align		4
        /*0048*/ 	.byte	0x04, 0x1c
        /*004a*/ 	.short	(.L_37 - .L_36)


	//   ....[0]....
.L_36:
        /*004c*/ 	.word	0x00000090


	//   ....[1]....
        /*0050*/ 	.word	0x00000380


	//   ....[2]....
        /*0054*/ 	.word	0x00000540


	//----- nvinfo : EIATTR_CRS_STACK_SIZE
	.align		4
.L_37:
        /*0058*/ 	.byte	0x04, 0x1e
        /*005a*/ 	.short	(.L_39 - .L_38)
.L_38:
        /*005c*/ 	.word	0x00000000


	//----- nvinfo : EIATTR_CBANK_PARAM_SIZE
	.align		4
.L_39:
        /*0060*/ 	.byte	0x03, 0x19
        /*0062*/ 	.short	0x0018


	//----- nvinfo : EIATTR_PARAM_CBANK
	.align		4
        /*0064*/ 	.byte	0x04, 0x0a
        /*0066*/ 	.short	(.L_41 - .L_40)
	.align		4
.L_40:
        /*0068*/ 	.word	index@(.nv.constant0._Z17gmem_histo_kernelPhiPi)
        /*006c*/ 	.short	0x0380
        /*006e*/ 	.short	0x0018


	//----- nvinfo : EIATTR_SW_WAR
	.align		4
.L_41:
        /*0070*/ 	.byte	0x04, 0x36
        /*0072*/ 	.short	(.L_43 - .L_42)
.L_42:
        /*0074*/ 	.word	0x00000008
.L_43:


//--------------------- .nv.callgraph             --------------------------
	.section	.nv.callgraph,"",@"SHT_CUDA_CALLGRAPH"
	.align	4
	.sectionentsize	8
	.align		4
        /*0000*/ 	.word	0x00000000
	.align		4
        /*0004*/ 	.word	0xffffffff
	.align		4
        /*0008*/ 	.word	0x00000000
	.align		4
        /*000c*/ 	.word	0xfffffffe
	.align		4
        /*0010*/ 	.word	0x00000000
	.align		4
        /*0014*/ 	.word	0xfffffffd
	.align		4
        /*0018*/ 	.word	0x00000000
	.align		4
        /*001c*/ 	.word	0xfffffffc


//--------------------- .text._Z17smem_histo_kernelPhiPi --------------------------
	.section	.text._Z17smem_histo_kernelPhiPi,"ax",@progbits
	.align	128
        .global         _Z17smem_histo_kernelPhiPi
        .type           _Z17smem_histo_kernelPhiPi,@function
        .size           _Z17smem_histo_kernelPhiPi,(.L_x_12 - _Z17smem_histo_kernelPhiPi)
        .other          _Z17smem_histo_kernelPhiPi,@"STO_CUDA_ENTRY STV_DEFAULT"
_Z17smem_histo_kernelPhiPi:
.text._Z17smem_histo_kernelPhiPi:
[----:B------:R-:W-:Y:S08]  /*0000*/  LDC R1, c[0x0][0x37c] ;  /* 0x0000df00ff017b82 */ /* 0x000ff00000000800 */
[----:B------:R-:W0:Y:S01]  /*0010*/  S2UR UR5, SR_CgaCtaId ;  /* 0x00000000000579c3 */ /* 0x000e220000008800 */
[----:B------:R-:W1:Y:S01]  /*0020*/  S2R R0, SR_TID.X ;  /* 0x0000000000007919 */ /* 0x000e620000002100 */
[----:B------:R-:W2:Y:S01]  /*0030*/  LDCU UR8, c[0x0][0x360] ;  /* 0x00006c00ff0877ac */ /* 0x000ea20008000800 */
[----:B------:R-:W-:Y:S01]  /*0040*/  BSSY.RECONVERGENT B0, `(.L_x_0) ;  /* 0x0000053000007945 */ /* 0x000fe20003800200 */
[----:B------:R-:W3:Y:S01]  /*0050*/  S2R R5, SR_CTAID.X ;  /* 0x0000000000057919 */ /* 0x000ee20000002500 */
[----:B------:R-:W-:Y:S01]  /*0060*/  UMOV UR4, 0x400 ;  /* 0x0000040000047882 */ /* 0x000fe20000000000 */
[----:B------:R-:W4:Y:S02]  /*0070*/  LDCU.64 UR6, c[0x0][0x358] ;  /* 0x00006b00ff0677ac */ /* 0x000f240008000a00 */
[----:B------:R-:W2:Y:S01]  /*0080*/  LDC R2, c[0x0][0x370] ;  /* 0x0000dc00ff027b82 */ /* 0x000ea20000000800 */
[----:B------:R-:W1:Y:S01]  /*0090*/  LDCU.64 UR10, c[0x0][0x380] ;  /* 0x00007000ff0a77ac */ /* 0x000e620008000a00 */
[----:B------:R-:W1:Y:S01]  /*00a0*/  LDCU.64 UR12, c[0x0][0x380] ;  /* 0x00007000ff0c77ac */ /* 0x000e620008000a00 */
[----:B0-----:R-:W-:Y:S01]  /*00b0*/  ULEA UR4, UR5, UR4, 0x18 ;  /* 0x0000000405047291 */ /* 0x001fe2000f8ec0ff */
[----:B------:R-:W0:Y:S01]  /*00c0*/  LDCU UR5, c[0x0][0x388] ;  /* 0x00007100ff0577ac */ /* 0x000e220008000800 */
[----:B--2---:R-:W-:-:S04]  /*00d0*/  IMAD R2, R2, UR8, RZ ;  /* 0x0000000802027c24 */ /* 0x004fc8000f8e02ff */
[----:B-1----:R-:W-:Y:S01]  /*00e0*/  LEA R3, R0, UR4, 0x2 ;  /* 0x0000000400037c11 */ /* 0x002fe2000f8e10ff */
[----:B---3--:R-:W-:-:S04]  /*00f0*/  IMAD R5, R5, UR8, R0 ;  /* 0x0000000805057c24 */ /* 0x008fc8000f8e0200 */
[----:B------:R1:W-:Y:S01]  /*0100*/  STS [R3], RZ ;  /* 0x000000ff03007388 */ /* 0x0003e20000000800 */
[----:B------:R-:W-:Y:S01]  /*0110*/  BAR.SYNC.DEFER_BLOCKING 0x0 ;  /* 0x0000000000007b1d */ /* 0x000fe20000010000 */
[----:B0-----:R-:W-:-:S13]  /*0120*/  ISETP.GE.AND P0, PT, R5, UR5, PT ;  /* 0x0000000505007c0c */ /* 0x001fda000bf06270 */
[----:B-1--4-:R-:W-:Y:S05]  /*0130*/  @P0 BRA `(.L_x_1) ;  /* 0x00000004000c0947 */ /* 0x012fea0003800000 */
[----:B------:R-:W0:Y:S01]  /*0140*/  I2F.U32.RP R10, R2 ;  /* 0x00000002000a7306 */ /* 0x000e220000209000 */
[C---:B------:R-:W-:Y:S01]  /*0150*/  IMAD.IADD R4, R2.reuse, 0x1, R5 ;  /* 0x0000000102047824 */ /* 0x040fe200078e0205 */
[----:B------:R-:W-:Y:S01]  /*0160*/  ISETP.NE.U32.AND P2, PT, R2, RZ, PT ;  /* 0x000000ff0200720c */ /* 0x000fe20003f45070 */
[----:B------:R-:W-:Y:S01]  /*0170*/  IMAD.MOV R11, RZ, RZ, -R2 ;  /* 0x000000ffff0b7224 */ /* 0x000fe200078e0a02 */
[----:B------:R-:W-:Y:S02]  /*0180*/  BSSY.RECONVERGENT B1, `(.L_x_2) ;  /* 0x0000025000017945 */ /* 0x000fe40003800200 */
[C---:B------:R-:W-:Y:S02]  /*0190*/  ISETP.GE.AND P0, PT, R4.reuse, UR5, PT ;  /* 0x0000000504007c0c */ /* 0x040fe4000bf06270 */
[----:B------:R-:W-:Y:S02]  /*01a0*/  VIMNMX R9, PT, PT, R4, UR5, !PT ;  /* 0x0000000504097c48 */ /* 0x000fe4000ffe0100 */
[----:B------:R-:W-:-:S04]  /*01b0*/  SEL R8, RZ, 0x1, P0 ;  /* 0x00000001ff087807 */ /* 0x000fc80000000000 */
[----:B------:R-:W-:Y:S01]  /*01c0*/  IADD3 R9, PT, PT, R9, -R4, -R8 ;  /* 0x8000000409097210 */ /* 0x000fe20007ffe808 */
[----:B0-----:R-:W0:Y:S02]  /*01d0*/  MUFU.RCP R10, R10 ;  /* 0x0000000a000a7308 */ /* 0x001e240000001000 */
[----:B0-----:R-:W-:-:S06]  /*01e0*/  VIADD R6, R10, 0xffffffe ;  /* 0x0ffffffe0a067836 */ /* 0x001fcc0000000000 */
[----:B------:R0:W1:Y:S02]  /*01f0*/  F2I.FTZ.U32.TRUNC.NTZ R7, R6 ;  /* 0x0000000600077305 */ /* 0x000064000021f000 */
[----:B0-----:R-:W-:Y:S02]  /*0200*/  IMAD.MOV.U32 R6, RZ, RZ, RZ ;  /* 0x000000ffff067224 */ /* 0x001fe400078e00ff */
[----:B-1----:R-:W-:-:S04]  /*0210*/  IMAD R11, R11, R7, RZ ;  /* 0x000000070b0b7224 */ /* 0x002fc800078e02ff */
[----:B------:R-:W-:-:S06]  /*0220*/  IMAD.HI.U32 R10, R7, R11, R6 ;  /* 0x0000000b070a7227 */ /* 0x000fcc00078e0006 */
[----:B------:R-:W-:-:S04]  /*0230*/  IMAD.HI.U32 R7, R10, R9, RZ ;  /* 0x000000090a077227 */ /* 0x000fc800078e00ff */
[----:B------:R-:W-:-:S04]  /*0240*/  IMAD.MOV R4, RZ, RZ, -R7 ;  /* 0x000000ffff047224 */ /* 0x000fc800078e0a07 */
[----:B------:R-:W-:-:S05]  /*0250*/  IMAD R9, R2, R4, R9 ;  /* 0x0000000402097224 */ /* 0x000fca00078e0209 */
[----:B------:R-:W-:-:S13]  /*0260*/  ISETP.GE.U32.AND P0, PT, R9, R2, PT ;  /* 0x000000020900720c */ /* 0x000fda0003f06070 */
[----:B------:R-:W-:Y:S02]  /*0270*/  @P0 IMAD.IADD R9, R9, 0x1, -R2 ;  /* 0x0000000109090824 */ /* 0x000fe400078e0a02 */
[----:B------:R-:W-:-:S03]  /*0280*/  @P0 VIADD R7, R7, 0x1 ;  /* 0x0000000107070836 */ /* 0x000fc60000000000 */
[----:B------:R-:W-:-:S13]  /*0290*/  ISETP.GE.U32.AND P1, PT, R9, R2, PT ;  /* 0x000000020900720c */ /* 0x000fda0003f26070 */
[----:B------:R-:W-:Y:S01]  /*02a0*/  @P1 VIADD R7, R7, 0x1 ;  /* 0x0000000107071836 */ /* 0x000fe20000000000 */
[----:B------:R-:W-:-:S05]  /*02b0*/  @!P2 LOP3.LUT R7, RZ, R2, RZ, 0x33, !PT ;  /* 0x00000002ff07a212 */ /* 0x000fca00078e33ff */
[----:B------:R-:W-:-:S05]  /*02c0*/  IMAD.IADD R4, R8, 0x1, R7 ;  /* 0x0000000108047824 */ /* 0x000fca00078e0207 */
[C---:B------:R-:W-:Y:S02]  /*02d0*/  LOP3.LUT R6, R4.reuse, 0x3, RZ, 0xc0, !PT ;  /* 0x0000000304067812 */ /* 0x040fe400078ec0ff */
[----:B------:R-:W-:Y:S02]  /*02e0*/  ISETP.GE.U32.AND P0, PT, R4, 0x3, PT ;  /* 0x000000030400780c */ /* 0x000fe40003f06070 */
[----:B------:R-:W-:-:S13]  /*02f0*/  ISETP.NE.AND P1, PT, R6, 0x3, PT ;  /* 0x000000030600780c */ /* 0x000fda0003f25270 */
[----:B------:R-:W-:Y:S05]  /*0300*/  @!P1 BRA `(.L_x_3) ;  /* 0x0000000000309947 */ /* 0x000fea0003800000 */
[----:B------:R-:W-:-:S05]  /*0310*/  VIADD R4, R4, 0x1 ;  /* 0x0000000104047836 */ /* 0x000fca0000000000 */
[----:B------:R-:W-:-:S05]  /*0320*/  LOP3.LUT R4, R4, 0x3, RZ, 0xc0, !PT ;  /* 0x0000000304047812 */ /* 0x000fca00078ec0ff */
[----:B------:R-:W-:-:S07]  /*0330*/  IMAD.MOV R4, RZ, RZ, -R4 ;  /* 0x000000ffff047224 */ /* 0x000fce00078e0a04 */
.L_x_4:
[----:B------:R-:W-:-:S04]  /*0340*/  IADD3 R6, P1, PT, R5, UR10, RZ ;  /* 0x0000000a05067c10 */ /* 0x000fc8000ff3e0ff */
[----:B------:R-:W-:-:S05]  /*0350*/  LEA.HI.X.SX32 R7, R5, UR11, 0x1, P1 ;  /* 0x0000000b05077c11 */ /* 0x000fca00088f0eff */
[----:B------:R-:W2:Y:S01]  /*0360*/  LDG.E.U8 R6, desc[UR6][R6.64] ;  /* 0x0000000606067981 */ /* 0x000ea2000c1e1100 */
[----:B------:R-:W-:Y:S02]  /*0370*/  VIADD R4, R4, 0x1 ;  /* 0x0000000104047836 */ /* 0x000fe40000000000 */
[----:B------:R-:W-:-:S03]  /*0380*/  IMAD.IADD R5, R2, 0x1, R5 ;  /* 0x0000000102057824 */ /* 0x000fc600078e0205 */
[----:B------:R-:W-:Y:S02]  /*0390*/  ISETP.NE.AND P1, PT, R4, RZ, PT ;  /* 0x000000ff0400720c */ /* 0x000fe40003f25270 */
[----:B0-2---:R-:W-:-:S05]  /*03a0*/  LEA R8, R6, UR4, 0x2 ;  /* 0x0000000406087c11 */ /* 0x005fca000f8e10ff */
[----:B------:R0:W-:Y:S06]  /*03b0*/  ATOMS.POPC.INC.32 RZ, [R8+URZ] ;  /* 0x0000000008ff7f8c */ /* 0x0001ec000d8000ff */
[----:B------:R-:W-:Y:S05]  /*03c0*/  @P1 BRA `(.L_x_4) ;  /* 0xfffffffc00dc1947 */ /* 0x000fea000383ffff */
.L_x_3:
[----:B------:R-:W-:Y:S05]  /*03d0*/  BSYNC.RECONVERGENT B1 ;  /* 0x0000000000017941 */ /* 0x000fea0003800200 */
.L_x_2:
[----:B------:R-:W-:Y:S05]  /*03e0*/  @!P0 BRA `(.L_x_1) ;  /* 0x0000000000608947 */ /* 0x000fea0003800000 */
[----:B------:R-:W-:-:S07]  /*03f0*/  SHF.R.S32.HI R17, RZ, 0x1f, R2 ;  /* 0x0000001fff117819 */ /* 0x000fce0000011402 */
.L_x_5:
[----:B------:R-:W-:-:S04]  /*0400*/  IADD3 R12, P0, PT, R5, UR12, RZ ;  /* 0x0000000c050c7c10 */ /* 0x000fc8000ff1e0ff */
[----:B------:R-:W-:Y:S02]  /*0410*/  LEA.HI.X.SX32 R13, R5, UR13, 0x1, P0 ;  /* 0x0000000d050d7c11 */ /* 0x000fe400080f0eff */
[----:B------:R-:W-:-:S03]  /*0420*/  IADD3 R6, P0, PT, R2, R12, RZ ;  /* 0x0000000c02067210 */ /* 0x000fc60007f1e0ff */
[----:B------:R-:W2:Y:S02]  /*0430*/  LDG.E.U8 R12, desc[UR6][R12.64] ;  /* 0x000000060c0c7981 */ /* 0x000ea4000c1e1100 */
[----:B------:R-:W-:Y:S01]  /*0440*/  IMAD.X R7, R17, 0x1, R13, P0 ;  /* 0x0000000111077824 */ /* 0x000fe200000e060d */
[----:B0-----:R-:W-:-:S04]  /*0450*/  IADD3 R8, P0, PT, R2, R6, RZ ;  /* 0x0000000602087210 */ /* 0x001fc80007f1e0ff */
[----:B------:R-:W3:Y:S01]  /*0460*/  LDG.E.U8 R6, desc[UR6][R6.64] ;  /* 0x0000000606067981 */ /* 0x000ee2000c1e1100 */
[----:B------:R-:W-:Y:S01]  /*0470*/  IMAD.X R9, R17, 0x1, R7, P0 ;  /* 0x0000000111097824 */ /* 0x000fe200000e0607 */
[----:B------:R-:W-:-:S04]  /*0480*/  IADD3 R10, P0, PT, R2, R8, RZ ;  /* 0x00000008020a7210 */ /* 0x000fc80007f1e0ff */
[----:B------:R-:W4:Y:S01]  /*0490*/  LDG.E.U8 R8, desc[UR6][R8.64] ;  /* 0x0000000608087981 */ /* 0x000f22000c1e1100 */
[----:B------:R-:W-:-:S05]  /*04a0*/  IMAD.X R11, R17, 0x1, R9, P0 ;  /* 0x00000001110b7824 */ /* 0x000fca00000e0609 */
[----:B------:R-:W5:Y:S01]  /*04b0*/  LDG.E.U8 R10, desc[UR6][R10.64] ;  /* 0x000000060a0a7981 */ /* 0x000f62000c1e1100 */
[----:B------:R-:W-:-:S05]  /*04c0*/  IMAD R5, R2, 0x4, R5 ;  /* 0x0000000402057824 */ /* 0x000fca00078e0205 */
[----:B------:R-:W-:Y:S02]  /*04d0*/  ISETP.GE.AND P0, PT, R5, UR5, PT ;  /* 0x0000000505007c0c */ /* 0x000fe4000bf06270 */
[----:B-12---:R-:W-:-:S05]  /*04e0*/  LEA R4, R12, UR4, 0x2 ;  /* 0x000000040c047c11 */ /* 0x006fca000f8e10ff */
[----:B------:R1:W-:Y:S01]  /*04f0*/  ATOMS.POPC.INC.32 RZ, [R4+URZ] ;  /* 0x0000000004ff7f8c */ /* 0x0003e2000d8000ff */
[----:B---3--:R-:W-:-:S05]  /*0500*/  LEA R14, R6, UR4, 0x2 ;  /* 0x00000004060e7c11 */ /* 0x008fca000f8e10ff */
[----:B------:R1:W-:Y:S01]  /*0510*/  ATOMS.POPC.INC.32 RZ, [R14+URZ] ;  /* 0x000000000eff7f8c */ /* 0x0003e2000d8000ff */
[----:B----4-:R-:W-:-:S05]  /*0520*/  LEA R15, R8, UR4, 0x2 ;  /* 0x00000004080f7c11 */ /* 0x010fca000f8e10ff */
[----:B------:R1:W-:Y:S01]  /*0530*/  ATOMS.POPC.INC.32 RZ, [R15+URZ] ;  /* 0x000000000fff7f8c */ /* 0x0003e2000d8000ff */
[----:B-----5:R-:W-:-:S05]  /*0540*/  LEA R16, R10, UR4, 0x2 ;  /* 0x000000040a107c11 */ /* 0x020fca000f8e10ff */
[----:B------:R1:W-:Y:S01]  /*0550*/  ATOMS.POPC.INC.32 RZ, [R16+URZ] ;  /* 0x0000000010ff7f8c */ /* 0x0003e2000d8000ff */
[----:B------:R-:W-:Y:S05]  /*0560*/  @!P0 BRA `(.L_x_5) ;  /* 0xfffffffc00a48947 */ /* 0x000fea000383ffff */
.L_x_1:
[----:B------:R-:W-:Y:S05]  /*0570*/  BSYNC.RECONVERGENT B0 ;  /* 0x0000000000007941 */ /* 0x000fea0003800200 */
.L_x_0:
[----:B------:R-:W-:Y:S08]  /*0580*/  BAR.SYNC.DEFER_BLOCKING 0x0 ;  /* 0x0000000000007b1d */ /* 0x000ff00000010000 */
[----:B-1----:R-:W1:Y:S01]  /*0590*/  LDC.64 R4, c[0x0][0x390] ;  /* 0x0000e400ff047b82 */ /* 0x002e620000000a00 */
[----:B------:R-:W2:Y:S01]  /*05a0*/  LDS R3, [R3] ;  /* 0x0000000003037984 */ /* 0x000ea20000000800 */
[----:B-1----:R-:W-:-:S05]  /*05b0*/  IMAD.WIDE.U32 R4, R0, 0x4, R4 ;  /* 0x0000000400047825 */ /* 0x002fca00078e0004 */
[----:B--2---:R-:W-:Y:S01]  /*05c0*/  REDG.E.ADD.STRONG.GPU desc[UR6][R4.64], R3 ;  /* 0x000000030400798e */ /* 0x004fe2000c12e106 */
[----:B------:R-:W-:Y:S05]  /*05d0*/  EXIT ;  /* 0x000000000000794d */ /* 0x000fea0003800000 */
.L_x_6:
[----:B------:R-:W-:-:S00]  /*05e0*/  BRA `(.L_x_6) ;  /* 0xfffffffc00fc7947 */ /* 0x000fc0000383ffff */
[----:B------:R-:W-:-:S00]  /*05f0*/  NOP ;  /* 0x0000000000007918 */ /* 0x000fc00000000000 */
        /* <DEDUP_REMOVED lines=8> */
.L_x_12:


//--------------------- .text._Z17gmem_histo_kernelPhiPi --------------------------
	.section	.text._Z17gmem_histo_kernelPhiPi,"ax",@progbits
	.align	128
        .global         _Z17gmem_histo_kernelPhiPi
        .type           _Z17gmem_histo_kernelPhiPi,@function
        .size           _Z17gmem_histo_kernelPhiPi,(.L_x_13 - _Z17gmem_histo_kernelPhiPi)
        .other          _Z17gmem_histo_kernelPhiPi,@"STO_CUDA_ENTRY STV_DEFAULT"
_Z17gmem_histo_kernelPhiPi:
.text._Z17gmem_histo_kernelPhiPi:
[----:B------:R-:W-:Y:S01]  /*0000*/  LDC R1, c[0x0][0x37c] ;  /* 0x0000df00ff017b82 */ /* 0x000fe20000000800 */
[----:B------:R-:W0:Y:S01]  /*0010*/  S2R R3, SR_TID.X ;  /* 0x0000000000037919 */ /* 0x000e220000002100 */
[----:B------:R-:W0:Y:S06]  /*0020*/  LDCU UR4, c[0x0][0x360] ;  /* 0x00006c00ff0477ac */ /* 0x000e2c0008000800 */
[----:B------:R-:W1:Y:S01]  /*0030*/  LDC R2, c[0x0][0x370] ;  /* 0x0000dc00ff027b82 */ /* 0x000e620000000800 */
[----:B------:R-:W0:Y:S01]  /*0040*/  S2R R0, SR_CTAID.X ;  /* 0x0000000000007919 */ /* 0x000e220000002500 */
[----:B------:R-:W2:Y:S01]  /*0050*/  LDCU UR6, c[0x0][0x388] ;  /* 0x00007100ff0677ac */ /* 0x000ea20008000800 */
[----:B0-----:R-:W-:-:S02]  /*0060*/  IMAD R3, R0, UR4, R3 ;  /* 0x0000000400037c24 */ /* 0x001fc4000f8e0203 */
[----:B-1----:R-:W-:-:S03]  /*0070*/  IMAD R0, R2, UR4, RZ ;  /* 0x0000000402007c24 */ /* 0x002fc6000f8e02ff */
[----:B--2---:R-:W-:-:S13]  /*0080*/  ISETP.GE.AND P0, PT, R3, UR6, PT ;  /* 0x0000000603007c0c */ /* 0x004fda000bf06270 */
[----:B------:R-:W-:Y:S05]  /*0090*/  @P0 EXIT ;  /* 0x000000000000094d */ /* 0x000fea0003800000 */
[----:B------:R-:W0:Y:S01]  /*00a0*/  I2F.U32.RP R8, R0 ;  /* 0x0000000000087306 */ /* 0x000e220000209000 */
[C---:B------:R-:W-:Y:S01]  /*00b0*/  IMAD.IADD R2, R0.reuse, 0x1, R3 ;  /* 0x0000000100027824 */ /* 0x040fe200078e0203 */
[----:B------:R-:W-:Y:S01]  /*00c0*/  ISETP.NE.U32.AND P2, PT, R0, RZ, PT ;  /* 0x000000ff0000720c */ /* 0x000fe20003f45070 */
[----:B------:R-:W-:Y:S01]  /*00d0*/  IMAD.MOV R9, RZ, RZ, -R0 ;  /* 0x000000ffff097224 */ /* 0x000fe200078e0a00 */
[----:B------:R-:W1:Y:S01]  /*00e0*/  LDCU.64 UR4, c[0x0][0x358] ;  /* 0x00006b00ff0477ac */ /* 0x000e620008000a00 */
[----:B------:R-:W-:Y:S01]  /*00f0*/  BSSY.RECONVERGENT B0, `(.L_x_7) ;  /* 0x0000028000007945 */ /* 0x000fe20003800200 */
[C---:B------:R-:W-:Y:S02]  /*0100*/  ISETP.GE.AND P0, PT, R2.reuse, UR6, PT ;  /* 0x0000000602007c0c */ /* 0x040fe4000bf06270 */
[----:B------:R-:W-:Y:S01]  /*0110*/  VIMNMX R7, PT, PT, R2, UR6, !PT ;  /* 0x0000000602077c48 */ /* 0x000fe2000ffe0100 */
[----:B------:R-:W2:Y:S01]  /*0120*/  LDCU.64 UR8, c[0x0][0x380] ;  /* 0x00007000ff0877ac */ /* 0x000ea20008000a00 */
[----:B------:R-:W-:-:S04]  /*0130*/  SEL R6, RZ, 0x1, P0 ;  /* 0x00000001ff067807 */ /* 0x000fc80000000000 */
[----:B------:R-:W-:Y:S01]  /*0140*/  IADD3 R7, PT, PT, R7, -R2, -R6 ;  /* 0x8000000207077210 */ /* 0x000fe20007ffe806 */
[----:B0-----:R-:W0:Y:S02]  /*0150*/  MUFU.RCP R8, R8 ;  /* 0x0000000800087308 */ /* 0x001e240000001000 */
[----:B0-----:R-:W-:-:S06]  /*0160*/  VIADD R4, R8, 0xffffffe ;  /* 0x0ffffffe08047836 */ /* 0x001fcc0000000000 */
[----:B------:R0:W3:Y:S02]  /*0170*/  F2I.FTZ.U32.TRUNC.NTZ R5, R4 ;  /* 0x0000000400057305 */ /* 0x0000e4000021f000 */
[----:B0-----:R-:W-:Y:S02]  /*0180*/  HFMA2 R4, -RZ, RZ, 0, 0 ;  /* 0x00000000ff047431 */ /* 0x001fe400000001ff */
[----:B---3--:R-:W-:-:S04]  /*0190*/  IMAD R9, R9, R5, RZ ;  /* 0x0000000509097224 */ /* 0x008fc800078e02ff */
        /* <DEDUP_REMOVED lines=8> */
[----:B------:R-:W-:Y:S02]  /*0220*/  @P1 IADD3 R5, PT, PT, R5, 0x1, RZ ;  /* 0x0000000105051810 */ /* 0x000fe40007ffe0ff */
[----:B------:R-:W-:-:S05]  /*0230*/  @!P2 LOP3.LUT R5, RZ, R0, RZ, 0x33, !PT ;  /* 0x00000000ff05a212 */ /* 0x000fca00078e33ff */
[----:B------:R-:W-:-:S05]  /*0240*/  IMAD.IADD R2, R6, 0x1, R5 ;  /* 0x0000000106027824 */ /* 0x000fca00078e0205 */
[C---:B------:R-:W-:Y:S02]  /*0250*/  LOP3.LUT R4, R2.reuse, 0x3, RZ, 0xc0, !PT ;  /* 0x0000000302047812 */ /* 0x040fe400078ec0ff */
[----:B------:R-:W-:Y:S02]  /*0260*/  ISETP.GE.U32.AND P0, PT, R2, 0x3, PT ;  /* 0x000000030200780c */ /* 0x000fe40003f06070 */
[----:B------:R-:W-:-:S13]  /*0270*/  ISETP.NE.AND P1, PT, R4, 0x3, PT ;  /* 0x000000030400780c */ /* 0x000fda0003f25270 */
[----:B-12---:R-:W-:Y:S05]  /*0280*/  @!P1 BRA `(.L_x_8) ;  /* 0x0000000000389947 */ /* 0x006fea0003800000 */
[----:B------:R-:W0:Y:S01]  /*0290*/  LDC.64 R8, c[0x0][0x390] ;  /* 0x0000e400ff087b82 */ /* 0x000e220000000a00 */
[----:B------:R-:W-:-:S05]  /*02a0*/  VIADD R2, R2, 0x1 ;  /* 0x0000000102027836 */ /* 0x000fca0000000000 */
[----:B------:R-:W-:-:S05]  /*02b0*/  LOP3.LUT R2, R2, 0x3, RZ, 0xc0, !PT ;  /* 0x0000000302027812 */ /* 0x000fca00078ec0ff */
[----:B------:R-:W-:-:S07]  /*02c0*/  IMAD.MOV R2, RZ, RZ, -R2 ;  /* 0x000000ffff027224 */ /* 0x000fce00078e0a02 */
.L_x_9:
[----:B------:R-:W-:-:S04]  /*02d0*/  IADD3 R6, P1, PT, R3, UR8, RZ ;  /* 0x0000000803067c10 */ /* 0x000fc8000ff3e0ff */
[----:B------:R-:W-:-:S05]  /*02e0*/  LEA.HI.X.SX32 R7, R3, UR9, 0x1, P1 ;  /* 0x0000000903077c11 */ /* 0x000fca00088f0eff */
[----:B-1----:R-:W0:Y:S01]  /*02f0*/  LDG.E.U8 R5, desc[UR4][R6.64] ;  /* 0x0000000406057981 */ /* 0x002e22000c1e1100 */
[----:B------:R-:W-:Y:S01]  /*0300*/  VIADD R2, R2, 0x1 ;  /* 0x0000000102027836 */ /* 0x000fe20000000000 */
[----:B------:R-:W-:-:S04]  /*0310*/  MOV R11, 0x1 ;  /* 0x00000001000b7802 */ /* 0x000fc80000000f00 */
[----:B------:R-:W-:Y:S01]  /*0320*/  ISETP.NE.AND P1, PT, R2, RZ, PT ;  /* 0x000000ff0200720c */ /* 0x000fe20003f25270 */
[----:B------:R-:W-:Y:S02]  /*0330*/  IMAD.IADD R3, R0, 0x1, R3 ;  /* 0x0000000100037824 */ /* 0x000fe400078e0203 */
[----:B0-----:R-:W-:-:S05]  /*0340*/  IMAD.WIDE.U32 R4, R5, 0x4, R8 ;  /* 0x0000000405047825 */ /* 0x001fca00078e0008 */
[----:B------:R1:W-:Y:S05]  /*0350*/  REDG.E.ADD.STRONG.GPU desc[UR4][R4.64], R11 ;  /* 0x0000000b0400798e */ /* 0x0003ea000c12e104 */
[----:B------:R-:W-:Y:S05]  /*0360*/  @P1 BRA `(.L_x_9) ;  /* 0xfffffffc00d81947 */ /* 0x000fea000383ffff */
.L_x_8:
[----:B------:R-:W-:Y:S05]  /*0370*/  BSYNC.RECONVERGENT B0 ;  /* 0x0000000000007941 */ /* 0x000fea0003800200 */
.L_x_7:
[----:B------:R-:W-:Y:S05]  /*0380*/  @!P0 EXIT ;  /* 0x000000000000894d */ /* 0x000fea0003800000 */
[----:B-1----:R-:W0:Y:S01]  /*0390*/  LDC.64 R4, c[0x0][0x390] ;  /* 0x0000e400ff047b82 */ /* 0x002e220000000a00 */
[----:B------:R-:W-:Y:S01]  /*03a0*/  SHF.R.S32.HI R19, RZ, 0x1f, R0 ;  /* 0x0000001fff137819 */ /* 0x000fe20000011400 */
[----:B------:R-:W1:Y:S06]  /*03b0*/  LDCU.64 UR8, c[0x0][0x380] ;  /* 0x00007000ff0877ac */ /* 0x000e6c0008000a00 */
.L_x_10:
[----:B-12---:R-:W-:-:S04]  /*03c0*/  IADD3 R10, P0, PT, R3, UR8, RZ ;  /* 0x00000008030a7c10 */ /* 0x006fc8000ff1e0ff */
[----:B------:R-:W-:-:S05]  /*03d0*/  LEA.HI.X.SX32 R11, R3, UR9, 0x1, P0 ;  /* 0x00000009030b7c11 */ /* 0x000fca00080f0eff */
[----:B------:R-:W0:Y:S01]  /*03e0*/  LDG.E.U8 R7, desc[UR4][R10.64] ;  /* 0x000000040a077981 */ /* 0x000e22000c1e1100 */
[----:B------:R-:W-:Y:S01]  /*03f0*/  IADD3 R12, P0, PT, R0, R10, RZ ;  /* 0x0000000a000c7210 */ /* 0x000fe20007f1e0ff */
[----:B------:R-:W-:-:S04]  /*0400*/  HFMA2 R21, -RZ, RZ, 0, 5.9604644775390625e-08 ;  /* 0x00000001ff157431 */ /* 0x000fc800000001ff */
[----:B------:R-:W-:Y:S02]  /*0410*/  IMAD.X R13, R19, 0x1, R11, P0 ;  /* 0x00000001130d7824 */ /* 0x000fe400000e060b */
[----:B0-----:R-:W-:-:S05]  /*0420*/  IMAD.WIDE.U32 R6, R7, 0x4, R4 ;  /* 0x0000000407067825 */ /* 0x001fca00078e0004 */
[----:B------:R0:W-:Y:S04]  /*0430*/  REDG.E.ADD.STRONG.GPU desc[UR4][R6.64], R21 ;  /* 0x000000150600798e */ /* 0x0001e8000c12e104 */
[----:B------:R-:W2:Y:S01]  /*0440*/  LDG.E.U8 R9, desc[UR4][R12.64] ;  /* 0x000000040c097981 */ /* 0x000ea2000c1e1100 */
[----:B------:R-:W-:-:S05]  /*0450*/  IADD3 R14, P0, PT, R0, R12, RZ ;  /* 0x0000000c000e7210 */ /* 0x000fca0007f1e0ff */
[----:B------:R-:W-:Y:S02]  /*0460*/  IMAD.X R15, R19, 0x1, R13, P0 ;  /* 0x00000001130f7824 */ /* 0x000fe400000e060d */
[----:B--2---:R-:W-:-:S05]  /*0470*/  IMAD.WIDE.U32 R8, R9, 0x4, R4 ;  /* 0x0000000409087825 */ /* 0x004fca00078e0004 */
[----:B------:R2:W-:Y:S04]  /*0480*/  REDG.E.ADD.STRONG.GPU desc[UR4][R8.64], R21 ;  /* 0x000000150800798e */ /* 0x0005e8000c12e104 */
[----:B------:R-:W3:Y:S01]  /*0490*/  LDG.E.U8 R11, desc[UR4][R14.64] ;  /* 0x000000040e0b7981 */ /* 0x000ee2000c1e1100 */
[----:B------:R-:W-:-:S04]  /*04a0*/  IADD3 R16, P0, PT, R0, R14, RZ ;  /* 0x0000000e00107210 */ /* 0x000fc80007f1e0ff */
[----:B------:R-:W-:Y:S01]  /*04b0*/  IADD3.X R17, PT, PT, R19, R15, RZ, P0, !PT ;  /* 0x0000000f13117210 */ /* 0x000fe200007fe4ff */
[----:B------:R-:W-:Y:S02]  /*04c0*/  IMAD R3, R0, 0x4, R3 ;  /* 0x0000000400037824 */ /* 0x000fe400078e0203 */
[----:B---3--:R-:W-:-:S05]  /*04d0*/  IMAD.WIDE.U32 R10, R11, 0x4, R4 ;  /* 0x000000040b0a7825 */ /* 0x008fca00078e0004 */
[----:B------:R2:W-:Y:S04]  /*04e0*/  REDG.E.ADD.STRONG.GPU desc[UR4][R10.64], R21 ;  /* 0x000000150a00798e */ /* 0x0005e8000c12e104 */
[----:B0-----:R-:W3:Y:S01]  /*04f0*/  LDG.E.U8 R7, desc[UR4][R16.64] ;  /* 0x0000000410077981 */ /* 0x001ee2000c1e1100 */
[----:B------:R-:W-:Y:S01]  /*0500*/  ISETP.GE.AND P0, PT, R3, UR6, PT ;  /* 0x0000000603007c0c */ /* 0x000fe2000bf06270 */
[----:B---3--:R-:W-:-:S05]  /*0510*/  IMAD.WIDE.U32 R6, R7, 0x4, R4 ;  /* 0x0000000407067825 */ /* 0x008fca00078e0004 */
[----:B------:R2:W-:Y:S07]  /*0520*/  REDG.E.ADD.STRONG.GPU desc[UR4][R6.64], R21 ;  /* 0x000000150600798e */ /* 0x0005ee000c12e104 */
[----:B------:R-:W-:Y:S05]  /*0530*/  @!P0 BRA `(.L_x_10) ;  /* 0xfffffffc00a08947 */ /* 0x000fea000383ffff */
[----:B------:R-:W-:Y:S05]  /*0540*/  EXIT ;  /* 0x000000000000794d */ /* 0x000fea0003800000 */
.L_x_11:
        /* <DEDUP_REMOVED lines=11> */
.L_x_13:


//--------------------- .nv.shared._Z17smem_histo_kernelPhiPi --------------------------
	.section	.nv.shared._Z17smem_histo_kernelPhiPi,"aw",@nobits
	.sectionflags	@""
	.align	4
.nv.shared._Z17smem_histo_kernelPhiPi:
	.zero		2048


//--------------------- .nv.shared.reserved.0     --------------------------
	.section	.nv.shared.reserved.0,"aw",@nobits
	.weak		__nv_reservedSMEM_offset_0_alias
	.size		__nv_reservedSMEM_offset_0_alias, 0, 64
	.other		__nv_reservedSMEM_offset_0_alias,@"STO_CUDA_RESERVED_SHARED STV_DEFAULT"
__nv_reservedSMEM_offset_0_alias:
	.zero		0
	.zero		64


//--------------------- .nv.constant0._Z17smem_histo_kernelPhiPi --------------------------
	.section	.nv.constant0._Z17smem_histo_kernelPhiPi,"a",@progbits
	.sectionflags	@""
	.align	4
.nv.constant0._Z17smem_histo_kernelPhiPi:
	.zero		920


//--------------------- .nv.constant0._Z17gmem_histo_kernelPhiPi --------------------------
	.section	.nv.constant0._Z17gmem_histo_kernelPhiPi,"a",@progbits
	.sectionflags	@""
	.align	4
.nv.constant0._Z17gmem_histo_kernelPhiPi:
	.zero		920


//--------------------- SYMBOLS --------------------------

	.type		.nv.reservedSmem.offset0,@object
	.size		.nv.reservedSmem.offset0,0x4
	.type		.nv.reservedSmem.cap,@object
	.size		.nv.reservedSmem.cap,0x4
